//
// Generated by NVIDIA NVVM Compiler
//
// Compiler Build ID: CL-36424714
// Cuda compilation tools, release 13.0, V13.0.88
// Based on NVVM 20.0.0
//

.version 9.0
.target sm_100
.address_size 64

	// .globl	_Z18taskAssignmentDemoPiS_i

.visible .entry _Z18taskAssignmentDemoPiS_i(
	.param .u64 .ptr .align 1 _Z18taskAssignmentDemoPiS_i_param_0,
	.param .u64 .ptr .align 1 _Z18taskAssignmentDemoPiS_i_param_1,
	.param .u32 _Z18taskAssignmentDemoPiS_i_param_2
)
{
	.reg .pred 	%p<5>;
	.reg .b32 	%r<13>;
	.reg .b64 	%rd<17>;

	ld.param.u64 	%rd3, [_Z18taskAssignmentDemoPiS_i_param_0];
	ld.param.u64 	%rd4, [_Z18taskAssignmentDemoPiS_i_param_1];
	ld.param.u32 	%r2, [_Z18taskAssignmentDemoPiS_i_param_2];
	cvta.to.global.u64 	%rd1, %rd4;
	cvta.to.global.u64 	%rd2, %rd3;
	mov.u32 	%r3, %ctaid.x;
	mov.u32 	%r4, %ntid.x;
	mov.u32 	%r5, %tid.x;
	mad.lo.s32 	%r1, %r3, %r4, %r5;
	setp.ge.s32 	%p1, %r1, %r2;
	@%p1 bra 	$L__BB0_8;
	setp.gt.s32 	%p2, %r1, 32;
	@%p2 bra 	$L__BB0_3;
	mul.wide.s32 	%rd14, %r1, 4;
	add.s64 	%rd15, %rd2, %rd14;
	ld.global.u32 	%r11, [%rd15];
	add.s32 	%r12, %r11, 10;
	add.s64 	%rd16, %rd1, %rd14;
	st.global.u32 	[%rd16], %r12;
	bra.uni 	$L__BB0_8;
$L__BB0_3:
	setp.gt.u32 	%p3, %r1, 63;
	@%p3 bra 	$L__BB0_5;
	mul.wide.u32 	%rd11, %r1, 4;
	add.s64 	%rd12, %rd2, %rd11;
	ld.global.u32 	%r9, [%rd12];
	shl.b32 	%r10, %r9, 1;
	add.s64 	%rd13, %rd1, %rd11;
	st.global.u32 	[%rd13], %r10;
	bra.uni 	$L__BB0_8;
$L__BB0_5:
	setp.gt.u32 	%p4, %r1, 97;
	@%p4 bra 	$L__BB0_7;
	mul.wide.u32 	%rd8, %r1, 4;
	add.s64 	%rd9, %rd2, %rd8;
	ld.global.u32 	%r7, [%rd9];
	add.s32 	%r8, %r7, -5;
	add.s64 	%rd10, %rd1, %rd8;
	st.global.u32 	[%rd10], %r8;
	bra.uni 	$L__BB0_8;
$L__BB0_7:
	mul.wide.u32 	%rd5, %r1, 4;
	add.s64 	%rd6, %rd2, %rd5;
	ld.global.u32 	%r6, [%rd6];
	add.s64 	%rd7, %rd1, %rd5;
	st.global.u32 	[%rd7], %r6;
$L__BB0_8:
	ret;

}


// ===== COMPILED SASS (sm_100) =====

	.target	sm_100

	.elftype	@"ET_EXEC"


//--------------------- .note.nv.tkinfo           --------------------------
	.section	.note.nv.tkinfo,"",@"SHT_NOTE"
	.sectionflags	@"SHF_NOTE_NV_TKINFO"
	.tkinfo
        /*0018*/ 	.word	0x00000002
        /*0030*/ 	.string	""
        /*0030*/ 	.string	"ptxas"
        /*0030*/ 	.string	"Cuda compilation tools, release 13.0, V13.0.88"
        /*0030*/ 	.string	"Build cuda_13.0.r13.0/compiler.36424714_0"
        /*0030*/ 	.string	"-arch sm_100 -m 64 "



//--------------------- .note.nv.cuinfo           --------------------------
	.section	.note.nv.cuinfo,"",@"SHT_NOTE"
	.sectionflags	@"SHF_NOTE_NV_CUINFO"
        /*0018*/ 	.short	0x0002
        /*001a*/ 	.short	0x0064
        /*001c*/ 	.short	0x0082
	.zero		2


//--------------------- .nv.info                  --------------------------
	.section	.nv.info,"",@"SHT_CUDA_INFO"
	.align	4


	//----- nvinfo : EIATTR_REGCOUNT
	.align		4
        /*0000*/ 	.byte	0x04, 0x2f
        /*0002*/ 	.short	(.L_1 - .L_0)
	.align		4
.L_0:
        /*0004*/ 	.word	index@(_Z18taskAssignmentDemoPiS_i)
        /*0008*/ 	.word	0x0000000a


	//----- nvinfo : EIATTR_FRAME_SIZE
	.align		4
.L_1:
        /*000c*/ 	.byte	0x04, 0x11
        /*000e*/ 	.short	(.L_3 - .L_2)
	.align		4
.L_2:
        /*0010*/ 	.word	index@(_Z18taskAssignmentDemoPiS_i)
        /*0014*/ 	.word	0x00000000


	//----- nvinfo : EIATTR_MIN_STACK_SIZE
	.align		4
.L_3:
        /*0018*/ 	.byte	0x04, 0x12
        /*001a*/ 	.short	(.L_5 - .L_4)
	.align		4
.L_4:
        /*001c*/ 	.word	index@(_Z18taskAssignmentDemoPiS_i)
        /*0020*/ 	.word	0x00000000
.L_5:


//--------------------- .nv.compat                --------------------------
	.section	.nv.compat,"",@"SHT_CUDA_COMPAT_INFO"
	.align	4
        /*0000*/ 	.byte	0x02, 0x09, 0x00, 0x00, 0x02, 0x02, 0x01, 0x00, 0x02, 0x05, 0x05, 0x00, 0x03, 0x07, 0x01, 0x01
        /*0010*/ 	.byte	0x02, 0x03, 0x00, 0x00, 0x02, 0x06, 0x01, 0x00, 0x04, 0x0b, 0x08, 0x00, 0x09, 0x00, 0x00, 0x00
        /*0020*/ 	.byte	0x00, 0x00, 0x00, 0x00


//--------------------- .nv.info._Z18taskAssignmentDemoPiS_i --------------------------
	.section	.nv.info._Z18taskAssignmentDemoPiS_i,"",@"SHT_CUDA_INFO"
	.sectionflags	@""
	.align	4


	//----- nvinfo : EIATTR_CUDA_API_VERSION
	.align		4
        /*0000*/ 	.byte	0x04, 0x37
        /*0002*/ 	.short	(.L_7 - .L_6)
.L_6:
        /*0004*/ 	.word	0x00000082


	//----- nvinfo : EIATTR_KPARAM_INFO
	.align		4
.L_7:
        /*0008*/ 	.byte	0x04, 0x17
        /*000a*/ 	.short	(.L_9 - .L_8)
.L_8:
        /*000c*/ 	.word	0x00000000
        /*0010*/ 	.short	0x0002
        /*0012*/ 	.short	0x0010
        /*0014*/ 	.byte	0x00, 0xf0, 0x11, 0x00


	//----- nvinfo : EIATTR_KPARAM_INFO
	.align		4
.L_9:
        /*0018*/ 	.byte	0x04, 0x17
        /*001a*/ 	.short	(.L_11 - .L_10)
.L_10:
        /*001c*/ 	.word	0x00000000
        /*0020*/ 	.short	0x0001
        /*0022*/ 	.short	0x0008
        /*0024*/ 	.byte	0x00, 0xf5, 0x21, 0x00


	//----- nvinfo : EIATTR_KPARAM_INFO
	.align		4
.L_11:
        /*0028*/ 	.byte	0x04, 0x17
        /*002a*/ 	.short	(.L_13 - .L_12)
.L_12:
        /*002c*/ 	.word	0x00000000
        /*0030*/ 	.short	0x0000
        /*0032*/ 	.short	0x0000
        /*0034*/ 	.byte	0x00, 0xf5, 0x21, 0x00


	//----- nvinfo : EIATTR_SPARSE_MMA_MASK
	.align		4
.L_13:
        /*0038*/ 	.byte	0x03, 0x50
        /*003a*/ 	.short	0x0000


	//----- nvinfo : EIATTR_MAXREG_COUNT
	.align		4
        /*003c*/ 	.byte	0x03, 0x1b
        /*003e*/ 	.short	0x00ff


	//----- nvinfo : EIATTR_MERCURY_ISA_VERSION
	.align		4
        /*0040*/ 	.byte	0x03, 0x5f
        /*0042*/ 	.short	0x0101


	//----- nvinfo : EIATTR_VRC_CTA_INIT_COUNT
	.align		4
        /*0044*/ 	.byte	0x02, 0x4a
	.zero		1
	.zero		1


	//----- nvinfo : EIATTR_EXIT_INSTR_OFFSETS
	.align		4
        /*0048*/ 	.byte	0x04, 0x1c
        /*004a*/ 	.short	(.L_15 - .L_14)


	//   ....[0]....
.L_14:
        /*004c*/ 	.word	0x00000070


	//   ....[1]....
        /*0050*/ 	.word	0x00000120


	//   ....[2]....
        /*0054*/ 	.word	0x000001c0


	//   ....[3]....
        /*0058*/ 	.word	0x00000260


	//   ....[4]....
        /*005c*/ 	.word	0x000002d0


	//----- nvinfo : EIATTR_CRS_STACK_SIZE
	.align		4
.L_15:
        /*0060*/ 	.byte	0x04, 0x1e
        /*0062*/ 	.short	(.L_17 - .L_16)
.L_16:
        /*0064*/ 	.word	0x00000000


	//----- nvinfo : EIATTR_CBANK_PARAM_SIZE
	.align		4
.L_17:
        /*0068*/ 	.byte	0x03, 0x19
        /*006a*/ 	.short	0x0014


	//----- nvinfo : EIATTR_PARAM_CBANK
	.align		4
        /*006c*/ 	.byte	0x04, 0x0a
        /*006e*/ 	.short	(.L_19 - .L_18)
	.align		4
.L_18:
        /*0070*/ 	.word	index@(.nv.constant0._Z18taskAssignmentDemoPiS_i)
        /*0074*/ 	.short	0x0380
        /*0076*/ 	.short	0x0014


	//----- nvinfo : EIATTR_SW_WAR
	.align		4
.L_19:
        /*0078*/ 	.byte	0x04, 0x36
        /*007a*/ 	.short	(.L_21 - .L_20)
.L_20:
        /*007c*/ 	.word	0x00000008
.L_21:


//--------------------- .nv.callgraph             --------------------------
	.section	.nv.callgraph,"",@"SHT_CUDA_CALLGRAPH"
	.align	4
	.sectionentsize	8
	.align		4
        /*0000*/ 	.word	0x00000000
	.align		4
        /*0004*/ 	.word	0xffffffff
	.align		4
        /*0008*/ 	.word	0x00000000
	.align		4
        /*000c*/ 	.word	0xfffffffe
	.align		4
        /*0010*/ 	.word	0x00000000
	.align		4
        /*0014*/ 	.word	0xfffffffd
	.align		4
        /*0018*/ 	.word	0x00000000
	.align		4
        /*001c*/ 	.word	0xfffffffc


//--------------------- .text._Z18taskAssignmentDemoPiS_i --------------------------
	.section	.text._Z18taskAssignmentDemoPiS_i,"ax",@progbits
	.align	128
        .global         _Z18taskAssignmentDemoPiS_i
        .type           _Z18taskAssignmentDemoPiS_i,@function
        .size           _Z18taskAssignmentDemoPiS_i,(.L_x_4 - _Z18taskAssignmentDemoPiS_i)
        .other          _Z18taskAssignmentDemoPiS_i,@"STO_CUDA_ENTRY STV_DEFAULT"
_Z18taskAssignmentDemoPiS_i:
.text._Z18taskAssignmentDemoPiS_i:
[----:B------:R-:W-:Y:S01]  /*0000*/  LDC R1, c[0x0][0x37c] ;  /* 0x0000df00ff017b82 */ /* 0x000fe20000000800 */
[----:B------:R-:W0:Y:S07]  /*0010*/  S2R R0, SR_TID.X ;  /* 0x0000000000007919 */ /* 0x000e2e0000002100 */
[----:B------:R-:W0:Y:S01]  /*0020*/  S2UR UR4, SR_CTAID.X ;  /* 0x00000000000479c3 */ /* 0x000e220000002500 */
[----:B------:R-:W1:Y:S07]  /*0030*/  LDCU UR5, c[0x0][0x390] ;  /* 0x00007200ff0577ac */ /* 0x000e6e0008000800 */
[----:B------:R-:W0:Y:S02]  /*0040*/  LDC R7, c[0x0][0x360] ;  /* 0x0000d800ff077b82 */ /* 0x000e240000000800 */
[----:B0-----:R-:W-:-:S05]  /*0050*/  IMAD R7, R7, UR4, R0 ;  /* 0x0000000407077c24 */ /* 0x001fca000f8e0200 */
[----:B-1----:R-:W-:-:S13]  /*0060*/  ISETP.GE.AND P0, PT, R7, UR5, PT ;  /* 0x0000000507007c0c */ /* 0x002fda000bf06270 */
[----:B------:R-:W-:Y:S05]  /*0070*/  @P0 EXIT ;  /* 0x000000000000094d */ /* 0x000fea0003800000 */
[----:B------:R-:W-:Y:S01]  /*0080*/  ISETP.GT.AND P0, PT, R7, 0x20, PT ;  /* 0x000000200700780c */ /* 0x000fe20003f04270 */
[----:B------:R-:W0:-:S12]  /*0090*/  LDCU.64 UR4, c[0x0][0x358] ;  /* 0x00006b00ff0477ac */ /* 0x000e180008000a00 */
[----:B------:R-:W-:Y:S05]  /*00a0*/  @P0 BRA `(.L_x_0) ;  /* 0x0000000000200947 */ /* 0x000fea0003800000 */
[----:B------:R-:W1:Y:S08]  /*00b0*/  LDC.64 R2, c[0x0][0x380] ;  /* 0x0000e000ff027b82 */ /* 0x000e700000000a00 */
[----:B------:R-:W2:Y:S01]  /*00c0*/  LDC.64 R4, c[0x0][0x388] ;  /* 0x0000e200ff047b82 */ /* 0x000ea20000000a00 */
[----:B-1----:R-:W-:-:S06]  /*00d0*/  IMAD.WIDE R2, R7, 0x4, R2 ;  /* 0x0000000407027825 */ /* 0x002fcc00078e0202 */
[----:B0-----:R-:W3:Y:S01]  /*00e0*/  LDG.E R2, desc[UR4][R2.64] ;  /* 0x0000000402027981 */ /* 0x001ee2000c1e1900 */
[----:B--2---:R-:W-:Y:S01]  /*00f0*/  IMAD.WIDE R4, R7, 0x4, R4 ;  /* 0x0000000407047825 */ /* 0x004fe200078e0204 */
[----:B---3--:R-:W-:-:S05]  /*0100*/  IADD3 R7, PT, PT, R2, 0xa, RZ ;  /* 0x0000000a02077810 */ /* 0x008fca0007ffe0ff */
[----:B------:R-:W-:Y:S01]  /*0110*/  STG.E desc[UR4][R4.64], R7 ;  /* 0x0000000704007986 */ /* 0x000fe2000c101904 */
[----:B------:R-:W-:Y:S05]  /*0120*/  EXIT ;  /* 0x000000000000794d */ /* 0x000fea0003800000 */
.L_x_0:
[----:B------:R-:W-:-:S13]  /*0130*/  ISETP.GT.U32.AND P0, PT, R7, 0x3f, PT ;  /* 0x0000003f0700780c */ /* 0x000fda0003f04070 */
[----:B------:R-:W-:Y:S05]  /*0140*/  @P0 BRA `(.L_x_1) ;  /* 0x0000000000200947 */ /* 0x000fea0003800000 */
[----:B------:R-:W1:Y:S08]  /*0150*/  LDC.64 R2, c[0x0][0x380] ;  /* 0x0000e000ff027b82 */ /* 0x000e700000000a00 */
[----:B------:R-:W2:Y:S01]  /*0160*/  LDC.64 R4, c[0x0][0x388] ;  /* 0x0000e200ff047b82 */ /* 0x000ea20000000a00 */
[----:B-1----:R-:W-:-:S06]  /*0170*/  IMAD.WIDE.U32 R2, R7, 0x4, R2 ;  /* 0x0000000407027825 */ /* 0x002fcc00078e0002 */
[----:B0-----:R-:W3:Y:S01]  /*0180*/  LDG.E R2, desc[UR4][R2.64] ;  /* 0x0000000402027981 */ /* 0x001ee2000c1e1900 */
[----:B--2---:R-:W-:Y:S01]  /*0190*/  IMAD.WIDE.U32 R4, R7, 0x4, R4 ;  /* 0x0000000407047825 */ /* 0x004fe200078e0004 */
[----:B---3--:R-:W-:-:S05]  /*01a0*/  SHF.L.U32 R7, R2, 0x1, RZ ;  /* 0x0000000102077819 */ /* 0x008fca00000006ff */
[----:B------:R-:W-:Y:S01]  /*01b0*/  STG.E desc[UR4][R4.64], R7 ;  /* 0x0000000704007986 */ /* 0x000fe2000c101904 */
[----:B------:R-:W-:Y:S05]  /*01c0*/  EXIT ;  /* 0x000000000000794d */ /* 0x000fea0003800000 */
.L_x_1:
[----:B------:R-:W-:-:S13]  /*01d0*/  ISETP.GT.U32.AND P0, PT, R7, 0x61, PT ;  /* 0x000000610700780c */ /* 0x000fda0003f04070 */
[----:B------:R-:W-:Y:S05]  /*01e0*/  @P0 BRA `(.L_x_2) ;  /* 0x0000000000200947 */ /* 0x000fea0003800000 */
[----:B------:R-:W1:Y:S08]  /*01f0*/  LDC.64 R2, c[0x0][0x380] ;  /* 0x0000e000ff027b82 */ /* 0x000e700000000a00 */
[----:B------:R-:W2:Y:S01]  /*0200*/  LDC.64 R4, c[0x0][0x388] ;  /* 0x0000e200ff047b82 */ /* 0x000ea20000000a00 */
[----:B-1----:R-:W-:-:S06]  /*0210*/  IMAD.WIDE.U32 R2, R7, 0x4, R2 ;  /* 0x0000000407027825 */ /* 0x002fcc00078e0002 */
[----:B0-----:R-:W3:Y:S01]  /*0220*/  LDG.E R2, desc[UR4][R2.64] ;  /* 0x0000000402027981 */ /* 0x001ee2000c1e1900 */
[----:B--2---:R-:W-:Y:S01]  /*0230*/  IMAD.WIDE.U32 R4, R7, 0x4, R4 ;  /* 0x0000000407047825 */ /* 0x004fe200078e0004 */
[----:B---3--:R-:W-:-:S05]  /*0240*/  IADD3 R7, PT, PT, R2, -0x5, RZ ;  /* 0xfffffffb02077810 */ /* 0x008fca0007ffe0ff */
[----:B------:R-:W-:Y:S01]  /*0250*/  STG.E desc[UR4][R4.64], R7 ;  /* 0x0000000704007986 */ /* 0x000fe2000c101904 */
[----:B------:R-:W-:Y:S05]  /*0260*/  EXIT ;  /* 0x000000000000794d */ /* 0x000fea0003800000 */
.L_x_2:
[----:B------:R-:W1:Y:S08]  /*0270*/  LDC.64 R2, c[0x0][0x380] ;  /* 0x0000e000ff027b82 */ /* 0x000e700000000a00 */
[----:B------:R-:W2:Y:S01]  /*0280*/  LDC.64 R4, c[0x0][0x388] ;  /* 0x0000e200ff047b82 */ /* 0x000ea20000000a00 */
[----:B-1----:R-:W-:-:S06]  /*0290*/  IMAD.WIDE.U32 R2, R7, 0x4, R2 ;  /* 0x0000000407027825 */ /* 0x002fcc00078e0002 */
[----:B0-----:R-:W3:Y:S01]  /*02a0*/  LDG.E R3, desc[UR4][R2.64] ;  /* 0x0000000402037981 */ /* 0x001ee2000c1e1900 */
[----:B--2---:R-:W-:-:S05]  /*02b0*/  IMAD.WIDE.U32 R4, R7, 0x4, R4 ;  /* 0x0000000407047825 */ /* 0x004fca00078e0004 */
[----:B---3--:R-:W-:Y:S01]  /*02c0*/  STG.E desc[UR4][R4.64], R3 ;  /* 0x0000000304007986 */ /* 0x008fe2000c101904 */
[----:B------:R-:W-:Y:S05]  /*02d0*/  EXIT ;  /* 0x000000000000794d */ /* 0x000fea0003800000 */
.L_x_3:
[----:B------:R-:W-:-:S00]  /*02e0*/  BRA `(.L_x_3) ;  /* 0xfffffffc00fc7947 */ /* 0x000fc0000383ffff */
[----:B------:R-:W-:-:S00]  /*02f0*/  NOP ;  /* 0x0000000000007918 */ /* 0x000fc00000000000 */
        /* <DEDUP_REMOVED lines=8> */
.L_x_4:


//--------------------- .nv.shared.reserved.0     --------------------------
	.section	.nv.shared.reserved.0,"aw",@nobits
	.weak		__nv_reservedSMEM_offset_0_alias
	.size		__nv_reservedSMEM_offset_0_alias, 0, 64
	.other		__nv_reservedSMEM_offset_0_alias,@"STO_CUDA_RESERVED_SHARED STV_DEFAULT"
__nv_reservedSMEM_offset_0_alias:
	.zero		0
	.zero		64


//--------------------- .nv.constant0._Z18taskAssignmentDemoPiS_i --------------------------
	.section	.nv.constant0._Z18taskAssignmentDemoPiS_i,"a",@progbits
	.sectionflags	@""
	.align	4
.nv.constant0._Z18taskAssignmentDemoPiS_i:
	.zero		916


//--------------------- SYMBOLS --------------------------

	.type		.nv.reservedSmem.offset0,@object
	.size		.nv.reservedSmem.offset0,0x4
